//
// Generated by NVIDIA NVVM Compiler
//
// Compiler Build ID: CL-36424714
// Cuda compilation tools, release 13.0, V13.0.88
// Based on NVVM 20.0.0
//

.version 9.0
.target sm_100
.address_size 64

	// .globl	_Z18ReductionCascadingPijS_
// _ZZ18ReductionCascadingPijS_E1x has been demoted
// _ZZ18ReductionCascadingPijS_E1y has been demoted

.visible .entry _Z18ReductionCascadingPijS_(
	.param .u64 .ptr .align 1 _Z18ReductionCascadingPijS__param_0,
	.param .u32 _Z18ReductionCascadingPijS__param_1,
	.param .u64 .ptr .align 1 _Z18ReductionCascadingPijS__param_2
)
{
	.reg .pred 	%p<14>;
	.reg .b32 	%r<261>;
	.reg .b64 	%rd<68>;
	// demoted variable
	.shared .align 4 .b8 _ZZ18ReductionCascadingPijS_E1x[4096];
	// demoted variable
	.shared .align 4 .b8 _ZZ18ReductionCascadingPijS_E1y[128];
	ld.param.u64 	%rd3, [_Z18ReductionCascadingPijS__param_0];
	ld.param.u32 	%r91, [_Z18ReductionCascadingPijS__param_1];
	cvta.to.global.u64 	%rd1, %rd3;
	mov.u32 	%r1, %tid.x;
	mov.u32 	%r2, %ctaid.x;
	mov.u32 	%r3, %ntid.x;
	mov.u32 	%r4, %nctaid.x;
	mul.lo.s32 	%r5, %r4, %r3;
	add.s32 	%r93, %r91, -1;
	div.u32 	%r6, %r93, %r5;
	setp.lt.s32 	%p1, %r6, 1;
	mov.b32 	%r259, 0;
	@%p1 bra 	$L__BB0_13;
	setp.lt.u32 	%p2, %r6, 16;
	mov.b32 	%r251, 0;
	mov.u32 	%r259, %r251;
	@%p2 bra 	$L__BB0_4;
	mad.lo.s32 	%r229, %r2, %r3, %r1;
	and.b32  	%r251, %r6, 2147483632;
	neg.s32 	%r245, %r251;
	add.s32 	%r97, %r4, %r2;
	mad.lo.s32 	%r244, %r3, %r97, %r1;
	shl.b32 	%r98, %r4, 1;
	add.s32 	%r99, %r2, %r98;
	mad.lo.s32 	%r243, %r3, %r99, %r1;
	mad.lo.s32 	%r100, %r4, 3, %r2;
	mad.lo.s32 	%r242, %r3, %r100, %r1;
	shl.b32 	%r101, %r4, 2;
	add.s32 	%r102, %r2, %r101;
	mad.lo.s32 	%r241, %r3, %r102, %r1;
	mad.lo.s32 	%r103, %r4, 5, %r2;
	mad.lo.s32 	%r240, %r3, %r103, %r1;
	mad.lo.s32 	%r104, %r4, 6, %r2;
	mad.lo.s32 	%r239, %r3, %r104, %r1;
	mad.lo.s32 	%r105, %r4, 7, %r2;
	mad.lo.s32 	%r238, %r3, %r105, %r1;
	shl.b32 	%r106, %r4, 3;
	add.s32 	%r107, %r2, %r106;
	mad.lo.s32 	%r237, %r3, %r107, %r1;
	mad.lo.s32 	%r108, %r4, 9, %r2;
	mad.lo.s32 	%r236, %r3, %r108, %r1;
	mad.lo.s32 	%r109, %r4, 10, %r2;
	mad.lo.s32 	%r235, %r3, %r109, %r1;
	mad.lo.s32 	%r110, %r4, 11, %r2;
	mad.lo.s32 	%r234, %r3, %r110, %r1;
	mad.lo.s32 	%r111, %r4, 12, %r2;
	mad.lo.s32 	%r233, %r3, %r111, %r1;
	mad.lo.s32 	%r112, %r4, 13, %r2;
	mad.lo.s32 	%r232, %r3, %r112, %r1;
	mad.lo.s32 	%r113, %r4, 14, %r2;
	mad.lo.s32 	%r231, %r3, %r113, %r1;
	mad.lo.s32 	%r114, %r4, 15, %r2;
	mad.lo.s32 	%r230, %r3, %r114, %r1;
	mov.b32 	%r259, 0;
$L__BB0_3:
	.pragma "nounroll";
	mul.wide.u32 	%rd4, %r229, 4;
	add.s64 	%rd5, %rd1, %rd4;
	ld.global.u32 	%r115, [%rd5];
	add.s32 	%r116, %r115, %r259;
	mul.wide.u32 	%rd6, %r244, 4;
	add.s64 	%rd7, %rd1, %rd6;
	ld.global.u32 	%r117, [%rd7];
	add.s32 	%r118, %r117, %r116;
	mul.wide.u32 	%rd8, %r243, 4;
	add.s64 	%rd9, %rd1, %rd8;
	ld.global.u32 	%r119, [%rd9];
	add.s32 	%r120, %r119, %r118;
	mul.wide.u32 	%rd10, %r242, 4;
	add.s64 	%rd11, %rd1, %rd10;
	ld.global.u32 	%r121, [%rd11];
	add.s32 	%r122, %r121, %r120;
	mul.wide.u32 	%rd12, %r241, 4;
	add.s64 	%rd13, %rd1, %rd12;
	ld.global.u32 	%r123, [%rd13];
	add.s32 	%r124, %r123, %r122;
	mul.wide.u32 	%rd14, %r240, 4;
	add.s64 	%rd15, %rd1, %rd14;
	ld.global.u32 	%r125, [%rd15];
	add.s32 	%r126, %r125, %r124;
	mul.wide.u32 	%rd16, %r239, 4;
	add.s64 	%rd17, %rd1, %rd16;
	ld.global.u32 	%r127, [%rd17];
	add.s32 	%r128, %r127, %r126;
	mul.wide.u32 	%rd18, %r238, 4;
	add.s64 	%rd19, %rd1, %rd18;
	ld.global.u32 	%r129, [%rd19];
	add.s32 	%r130, %r129, %r128;
	mul.wide.u32 	%rd20, %r237, 4;
	add.s64 	%rd21, %rd1, %rd20;
	ld.global.u32 	%r131, [%rd21];
	add.s32 	%r132, %r131, %r130;
	mul.wide.u32 	%rd22, %r236, 4;
	add.s64 	%rd23, %rd1, %rd22;
	ld.global.u32 	%r133, [%rd23];
	add.s32 	%r134, %r133, %r132;
	mul.wide.u32 	%rd24, %r235, 4;
	add.s64 	%rd25, %rd1, %rd24;
	ld.global.u32 	%r135, [%rd25];
	add.s32 	%r136, %r135, %r134;
	mul.wide.u32 	%rd26, %r234, 4;
	add.s64 	%rd27, %rd1, %rd26;
	ld.global.u32 	%r137, [%rd27];
	add.s32 	%r138, %r137, %r136;
	mul.wide.u32 	%rd28, %r233, 4;
	add.s64 	%rd29, %rd1, %rd28;
	ld.global.u32 	%r139, [%rd29];
	add.s32 	%r140, %r139, %r138;
	mul.wide.u32 	%rd30, %r232, 4;
	add.s64 	%rd31, %rd1, %rd30;
	ld.global.u32 	%r141, [%rd31];
	add.s32 	%r142, %r141, %r140;
	mul.wide.u32 	%rd32, %r231, 4;
	add.s64 	%rd33, %rd1, %rd32;
	ld.global.u32 	%r143, [%rd33];
	add.s32 	%r144, %r143, %r142;
	mul.wide.u32 	%rd34, %r230, 4;
	add.s64 	%rd35, %rd1, %rd34;
	ld.global.u32 	%r145, [%rd35];
	add.s32 	%r259, %r145, %r144;
	add.s32 	%r245, %r245, 16;
	shl.b32 	%r146, %r5, 4;
	add.s32 	%r244, %r244, %r146;
	add.s32 	%r243, %r243, %r146;
	add.s32 	%r242, %r242, %r146;
	add.s32 	%r241, %r241, %r146;
	add.s32 	%r240, %r240, %r146;
	add.s32 	%r239, %r239, %r146;
	add.s32 	%r238, %r238, %r146;
	add.s32 	%r237, %r237, %r146;
	add.s32 	%r236, %r236, %r146;
	add.s32 	%r235, %r235, %r146;
	add.s32 	%r234, %r234, %r146;
	add.s32 	%r233, %r233, %r146;
	add.s32 	%r232, %r232, %r146;
	add.s32 	%r231, %r231, %r146;
	add.s32 	%r230, %r230, %r146;
	add.s32 	%r229, %r229, %r146;
	setp.ne.s32 	%p3, %r245, 0;
	@%p3 bra 	$L__BB0_3;
$L__BB0_4:
	and.b32  	%r64, %r6, 15;
	setp.eq.s32 	%p4, %r64, 0;
	@%p4 bra 	$L__BB0_13;
	mad.lo.s32 	%r65, %r2, %r3, %r1;
	and.b32  	%r66, %r6, 7;
	setp.lt.u32 	%p5, %r64, 8;
	@%p5 bra 	$L__BB0_7;
	mad.lo.s32 	%r148, %r251, %r5, %r65;
	mul.wide.u32 	%rd36, %r148, 4;
	add.s64 	%rd37, %rd1, %rd36;
	ld.global.u32 	%r149, [%rd37];
	add.s32 	%r150, %r149, %r259;
	add.s32 	%r151, %r148, %r5;
	mul.wide.u32 	%rd38, %r151, 4;
	add.s64 	%rd39, %rd1, %rd38;
	ld.global.u32 	%r152, [%rd39];
	add.s32 	%r153, %r152, %r150;
	add.s32 	%r154, %r151, %r5;
	mul.wide.u32 	%rd40, %r154, 4;
	add.s64 	%rd41, %rd1, %rd40;
	ld.global.u32 	%r155, [%rd41];
	add.s32 	%r156, %r155, %r153;
	add.s32 	%r157, %r154, %r5;
	mul.wide.u32 	%rd42, %r157, 4;
	add.s64 	%rd43, %rd1, %rd42;
	ld.global.u32 	%r158, [%rd43];
	add.s32 	%r159, %r158, %r156;
	add.s32 	%r160, %r157, %r5;
	mul.wide.u32 	%rd44, %r160, 4;
	add.s64 	%rd45, %rd1, %rd44;
	ld.global.u32 	%r161, [%rd45];
	add.s32 	%r162, %r161, %r159;
	add.s32 	%r163, %r160, %r5;
	mul.wide.u32 	%rd46, %r163, 4;
	add.s64 	%rd47, %rd1, %rd46;
	ld.global.u32 	%r164, [%rd47];
	add.s32 	%r165, %r164, %r162;
	add.s32 	%r166, %r163, %r5;
	mul.wide.u32 	%rd48, %r166, 4;
	add.s64 	%rd49, %rd1, %rd48;
	ld.global.u32 	%r167, [%rd49];
	add.s32 	%r168, %r167, %r165;
	add.s32 	%r169, %r166, %r5;
	mul.wide.u32 	%rd50, %r169, 4;
	add.s64 	%rd51, %rd1, %rd50;
	ld.global.u32 	%r170, [%rd51];
	add.s32 	%r259, %r170, %r168;
	add.s32 	%r251, %r251, 8;
$L__BB0_7:
	setp.eq.s32 	%p6, %r66, 0;
	@%p6 bra 	$L__BB0_13;
	and.b32  	%r72, %r6, 3;
	setp.lt.u32 	%p7, %r66, 4;
	@%p7 bra 	$L__BB0_10;
	mad.lo.s32 	%r172, %r251, %r5, %r65;
	mul.wide.u32 	%rd52, %r172, 4;
	add.s64 	%rd53, %rd1, %rd52;
	ld.global.u32 	%r173, [%rd53];
	add.s32 	%r174, %r173, %r259;
	add.s32 	%r175, %r172, %r5;
	mul.wide.u32 	%rd54, %r175, 4;
	add.s64 	%rd55, %rd1, %rd54;
	ld.global.u32 	%r176, [%rd55];
	add.s32 	%r177, %r176, %r174;
	add.s32 	%r178, %r175, %r5;
	mul.wide.u32 	%rd56, %r178, 4;
	add.s64 	%rd57, %rd1, %rd56;
	ld.global.u32 	%r179, [%rd57];
	add.s32 	%r180, %r179, %r177;
	add.s32 	%r181, %r178, %r5;
	mul.wide.u32 	%rd58, %r181, 4;
	add.s64 	%rd59, %rd1, %rd58;
	ld.global.u32 	%r182, [%rd59];
	add.s32 	%r259, %r182, %r180;
	add.s32 	%r251, %r251, 4;
$L__BB0_10:
	setp.eq.s32 	%p8, %r72, 0;
	@%p8 bra 	$L__BB0_13;
	mad.lo.s32 	%r183, %r4, %r251, %r2;
	mad.lo.s32 	%r257, %r3, %r183, %r1;
	neg.s32 	%r256, %r72;
$L__BB0_12:
	.pragma "nounroll";
	mul.wide.u32 	%rd60, %r257, 4;
	add.s64 	%rd61, %rd1, %rd60;
	ld.global.u32 	%r184, [%rd61];
	add.s32 	%r259, %r184, %r259;
	add.s32 	%r257, %r257, %r5;
	add.s32 	%r256, %r256, 1;
	setp.ne.s32 	%p9, %r256, 0;
	@%p9 bra 	$L__BB0_12;
$L__BB0_13:
	mad.lo.s32 	%r186, %r2, %r3, %r1;
	mad.lo.s32 	%r87, %r6, %r5, %r186;
	setp.ge.u32 	%p10, %r87, %r91;
	@%p10 bra 	$L__BB0_15;
	mul.wide.s32 	%rd62, %r87, 4;
	add.s64 	%rd63, %rd1, %rd62;
	ld.global.u32 	%r187, [%rd63];
	add.s32 	%r259, %r187, %r259;
$L__BB0_15:
	shl.b32 	%r188, %r1, 2;
	mov.u32 	%r189, _ZZ18ReductionCascadingPijS_E1x;
	add.s32 	%r190, %r189, %r188;
	st.shared.u32 	[%r190], %r259;
	bar.warp.sync 	-1;
	ld.shared.u32 	%r191, [%r190+64];
	ld.shared.u32 	%r192, [%r190];
	add.s32 	%r193, %r192, %r191;
	st.shared.u32 	[%r190], %r193;
	bar.warp.sync 	-1;
	ld.shared.u32 	%r194, [%r190+32];
	ld.shared.u32 	%r195, [%r190];
	add.s32 	%r196, %r195, %r194;
	st.shared.u32 	[%r190], %r196;
	bar.warp.sync 	-1;
	ld.shared.u32 	%r197, [%r190+16];
	ld.shared.u32 	%r198, [%r190];
	add.s32 	%r199, %r198, %r197;
	st.shared.u32 	[%r190], %r199;
	bar.warp.sync 	-1;
	ld.shared.u32 	%r200, [%r190+8];
	ld.shared.u32 	%r201, [%r190];
	add.s32 	%r202, %r201, %r200;
	st.shared.u32 	[%r190], %r202;
	bar.warp.sync 	-1;
	ld.shared.u32 	%r203, [%r190+4];
	ld.shared.u32 	%r204, [%r190];
	add.s32 	%r90, %r204, %r203;
	st.shared.u32 	[%r190], %r90;
	and.b32  	%r205, %r1, 31;
	setp.ne.s32 	%p11, %r205, 0;
	@%p11 bra 	$L__BB0_17;
	shr.u32 	%r206, %r1, 3;
	and.b32  	%r207, %r206, 124;
	mov.u32 	%r208, _ZZ18ReductionCascadingPijS_E1y;
	add.s32 	%r209, %r208, %r207;
	st.shared.u32 	[%r209], %r90;
$L__BB0_17:
	bar.sync 	0;
	setp.gt.u32 	%p12, %r1, 31;
	@%p12 bra 	$L__BB0_20;
	mov.u32 	%r211, _ZZ18ReductionCascadingPijS_E1y;
	add.s32 	%r212, %r211, %r188;
	ld.shared.u32 	%r213, [%r212+64];
	ld.shared.u32 	%r214, [%r212];
	add.s32 	%r215, %r214, %r213;
	st.shared.u32 	[%r212], %r215;
	bar.warp.sync 	-1;
	ld.shared.u32 	%r216, [%r212+32];
	ld.shared.u32 	%r217, [%r212];
	add.s32 	%r218, %r217, %r216;
	st.shared.u32 	[%r212], %r218;
	bar.warp.sync 	-1;
	ld.shared.u32 	%r219, [%r212+16];
	ld.shared.u32 	%r220, [%r212];
	add.s32 	%r221, %r220, %r219;
	st.shared.u32 	[%r212], %r221;
	bar.warp.sync 	-1;
	ld.shared.u32 	%r222, [%r212+8];
	ld.shared.u32 	%r223, [%r212];
	add.s32 	%r224, %r223, %r222;
	st.shared.u32 	[%r212], %r224;
	bar.warp.sync 	-1;
	ld.shared.u32 	%r225, [%r212+4];
	ld.shared.u32 	%r226, [%r212];
	add.s32 	%r227, %r226, %r225;
	st.shared.u32 	[%r212], %r227;
	setp.ne.s32 	%p13, %r1, 0;
	@%p13 bra 	$L__BB0_20;
	ld.param.u64 	%rd67, [_Z18ReductionCascadingPijS__param_2];
	ld.shared.u32 	%r228, [_ZZ18ReductionCascadingPijS_E1y];
	cvta.to.global.u64 	%rd64, %rd67;
	mul.wide.u32 	%rd65, %r2, 4;
	add.s64 	%rd66, %rd64, %rd65;
	st.global.u32 	[%rd66], %r228;
$L__BB0_20:
	ret;

}


// ===== COMPILED SASS (sm_100) =====

	.target	sm_100

	.elftype	@"ET_EXEC"


//--------------------- .note.nv.tkinfo           --------------------------
	.section	.note.nv.tkinfo,"",@"SHT_NOTE"
	.sectionflags	@"SHF_NOTE_NV_TKINFO"
	.tkinfo
        /*0018*/ 	.word	0x00000002
        /*0030*/ 	.string	""
        /*0030*/ 	.string	"ptxas"
        /*0030*/ 	.string	"Cuda compilation tools, release 13.0, V13.0.88"
        /*0030*/ 	.string	"Build cuda_13.0.r13.0/compiler.36424714_0"
        /*0030*/ 	.string	"-arch sm_100 -m 64 "



//--------------------- .note.nv.cuinfo           --------------------------
	.section	.note.nv.cuinfo,"",@"SHT_NOTE"
	.sectionflags	@"SHF_NOTE_NV_CUINFO"
        /*0018*/ 	.short	0x0002
        /*001a*/ 	.short	0x0064
        /*001c*/ 	.short	0x0082
	.zero		2


//--------------------- .nv.info                  --------------------------
	.section	.nv.info,"",@"SHT_CUDA_INFO"
	.align	4


	//----- nvinfo : EIATTR_REGCOUNT
	.align		4
        /*0000*/ 	.byte	0x04, 0x2f
        /*0002*/ 	.short	(.L_1 - .L_0)
	.align		4
.L_0:
        /*0004*/ 	.word	index@(_Z18ReductionCascadingPijS_)
        /*0008*/ 	.word	0x00000020


	//----- nvinfo : EIATTR_FRAME_SIZE
	.align		4
.L_1:
        /*000c*/ 	.byte	0x04, 0x11
        /*000e*/ 	.short	(.L_3 - .L_2)
	.align		4
.L_2:
        /*0010*/ 	.word	index@(_Z18ReductionCascadingPijS_)
        /*0014*/ 	.word	0x00000000


	//----- nvinfo : EIATTR_MIN_STACK_SIZE
	.align		4
.L_3:
        /*0018*/ 	.byte	0x04, 0x12
        /*001a*/ 	.short	(.L_5 - .L_4)
	.align		4
.L_4:
        /*001c*/ 	.word	index@(_Z18ReductionCascadingPijS_)
        /*0020*/ 	.word	0x00000000
.L_5:


//--------------------- .nv.compat                --------------------------
	.section	.nv.compat,"",@"SHT_CUDA_COMPAT_INFO"
	.align	4
        /*0000*/ 	.byte	0x02, 0x09, 0x00, 0x00, 0x02, 0x02, 0x01, 0x00, 0x02, 0x05, 0x05, 0x00, 0x03, 0x07, 0x01, 0x01
        /*0010*/ 	.byte	0x02, 0x03, 0x00, 0x00, 0x02, 0x06, 0x01, 0x00, 0x04, 0x0b, 0x08, 0x00, 0x09, 0x00, 0x00, 0x00
        /*0020*/ 	.byte	0x00, 0x00, 0x00, 0x00


//--------------------- .nv.info._Z18ReductionCascadingPijS_ --------------------------
	.section	.nv.info._Z18ReductionCascadingPijS_,"",@"SHT_CUDA_INFO"
	.sectionflags	@""
	.align	4


	//----- nvinfo : EIATTR_CUDA_API_VERSION
	.align		4
        /*0000*/ 	.byte	0x04, 0x37
        /*0002*/ 	.short	(.L_7 - .L_6)
.L_6:
        /*0004*/ 	.word	0x00000082


	//----- nvinfo : EIATTR_KPARAM_INFO
	.align		4
.L_7:
        /*0008*/ 	.byte	0x04, 0x17
        /*000a*/ 	.short	(.L_9 - .L_8)
.L_8:
        /*000c*/ 	.word	0x00000000
        /*0010*/ 	.short	0x0002
        /*0012*/ 	.short	0x0010
        /*0014*/ 	.byte	0x00, 0xf5, 0x21, 0x00


	//----- nvinfo : EIATTR_KPARAM_INFO
	.align		4
.L_9:
        /*0018*/ 	.byte	0x04, 0x17
        /*001a*/ 	.short	(.L_11 - .L_10)
.L_10:
        /*001c*/ 	.word	0x00000000
        /*0020*/ 	.short	0x0001
        /*0022*/ 	.short	0x0008
        /*0024*/ 	.byte	0x00, 0xf0, 0x11, 0x00


	//----- nvinfo : EIATTR_KPARAM_INFO
	.align		4
.L_11:
        /*0028*/ 	.byte	0x04, 0x17
        /*002a*/ 	.short	(.L_13 - .L_12)
.L_12:
        /*002c*/ 	.word	0x00000000
        /*0030*/ 	.short	0x0000
        /*0032*/ 	.short	0x0000
        /*0034*/ 	.byte	0x00, 0xf5, 0x21, 0x00


	//----- nvinfo : EIATTR_SPARSE_MMA_MASK
	.align		4
.L_13:
        /*0038*/ 	.byte	0x03, 0x50
        /*003a*/ 	.short	0x0000


	//----- nvinfo : EIATTR_MAXREG_COUNT
	.align		4
        /*003c*/ 	.byte	0x03, 0x1b
        /*003e*/ 	.short	0x00ff


	//----- nvinfo : EIATTR_NUM_BARRIERS
	.align		4
        /*0040*/ 	.byte	0x02, 0x4c
        /*0042*/ 	.byte	0x01
	.zero		1


	//----- nvinfo : EIATTR_MERCURY_ISA_VERSION
	.align		4
        /*0044*/ 	.byte	0x03, 0x5f
        /*0046*/ 	.short	0x0101


	//----- nvinfo : EIATTR_COOP_GROUP_MASK_REGIDS
	.align		4
        /*0048*/ 	.byte	0x04, 0x29
        /*004a*/ 	.short	(.L_15 - .L_14)


	//   ....[0]....
.L_14:
        /*004c*/ 	.word	0xffffffff


	//   ....[1]....
        /*0050*/ 	.word	0xffffffff


	//   ....[2]....
        /*0054*/ 	.word	0xffffffff


	//   ....[3]....
        /*0058*/ 	.word	0xffffffff


	//   ....[4]....
        /*005c*/ 	.word	0xffffffff


	//   ....[5]....
        /*0060*/ 	.word	0xffffffff


	//   ....[6]....
        /*0064*/ 	.word	0xffffffff


	//   ....[7]....
        /*0068*/ 	.word	0xffffffff


	//   ....[8]....
        /*006c*/ 	.word	0xffffffff


	//----- nvinfo : EIATTR_COOP_GROUP_INSTR_OFFSETS
	.align		4
.L_15:
        /*0070*/ 	.byte	0x04, 0x28
        /*0072*/ 	.short	(.L_17 - .L_16)


	//   ....[0]....
.L_16:
        /*0074*/ 	.word	0x00000f50


	//   ....[1]....
        /*0078*/ 	.word	0x00000fb0


	//   ....[2]....
        /*007c*/ 	.word	0x00001010


	//   ....[3]....
        /*0080*/ 	.word	0x00001060


	//   ....[4]....
        /*0084*/ 	.word	0x000010e0


	//   ....[5]....
        /*0088*/ 	.word	0x000011e0


	//   ....[6]....
        /*008c*/ 	.word	0x00001230


	//   ....[7]....
        /*0090*/ 	.word	0x00001280


	//   ....[8]....
        /*0094*/ 	.word	0x000012d0


	//----- nvinfo : EIATTR_VRC_CTA_INIT_COUNT
	.align		4
.L_17:
        /*0098*/ 	.byte	0x02, 0x4a
	.zero		1
	.zero		1


	//----- nvinfo : EIATTR_EXIT_INSTR_OFFSETS
	.align		4
        /*009c*/ 	.byte	0x04, 0x1c
        /*009e*/ 	.short	(.L_19 - .L_18)


	//   ....[0]....
.L_18:
        /*00a0*/ 	.word	0x00001150


	//   ....[1]....
        /*00a4*/ 	.word	0x00001320


	//   ....[2]....
        /*00a8*/ 	.word	0x00001390


	//----- nvinfo : EIATTR_CBANK_PARAM_SIZE
	.align		4
.L_19:
        /*00ac*/ 	.byte	0x03, 0x19
        /*00ae*/ 	.short	0x0018


	//----- nvinfo : EIATTR_PARAM_CBANK
	.align		4
        /*00b0*/ 	.byte	0x04, 0x0a
        /*00b2*/ 	.short	(.L_21 - .L_20)
	.align		4
.L_20:
        /*00b4*/ 	.word	index@(.nv.constant0._Z18ReductionCascadingPijS_)
        /*00b8*/ 	.short	0x0380
        /*00ba*/ 	.short	0x0018


	//----- nvinfo : EIATTR_SW_WAR
	.align		4
.L_21:
        /*00bc*/ 	.byte	0x04, 0x36
        /*00be*/ 	.short	(.L_23 - .L_22)
.L_22:
        /*00c0*/ 	.word	0x00000008
.L_23:


//--------------------- .nv.callgraph             --------------------------
	.section	.nv.callgraph,"",@"SHT_CUDA_CALLGRAPH"
	.align	4
	.sectionentsize	8
	.align		4
        /*0000*/ 	.word	0x00000000
	.align		4
        /*0004*/ 	.word	0xffffffff
	.align		4
        /*0008*/ 	.word	0x00000000
	.align		4
        /*000c*/ 	.word	0xfffffffe
	.align		4
        /*0010*/ 	.word	0x00000000
	.align		4
        /*0014*/ 	.word	0xfffffffd
	.align		4
        /*0018*/ 	.word	0x00000000
	.align		4
        /*001c*/ 	.word	0xfffffffc


//--------------------- .text._Z18ReductionCascadingPijS_ --------------------------
	.section	.text._Z18ReductionCascadingPijS_,"ax",@progbits
	.align	128
        .global         _Z18ReductionCascadingPijS_
        .type           _Z18ReductionCascadingPijS_,@function
        .size           _Z18ReductionCascadingPijS_,(.L_x_7 - _Z18ReductionCascadingPijS_)
        .other          _Z18ReductionCascadingPijS_,@"STO_CUDA_ENTRY STV_DEFAULT"
_Z18ReductionCascadingPijS_:
.text._Z18ReductionCascadingPijS_:
[----:B------:R-:W-:Y:S01]  /*0000*/  LDC R1, c[0x0][0x37c] ;  /* 0x0000df00ff017b82 */ /* 0x000fe20000000800 */
[----:B------:R-:W0:Y:S01]  /*0010*/  LDCU UR28, c[0x0][0x360] ;  /* 0x00006c00ff1c77ac */ /* 0x000e220008000800 */
[----:B------:R-:W1:Y:S06]  /*0020*/  S2R R22, SR_TID.X ;  /* 0x0000000000167919 */ /* 0x000e6c0000002100 */
[----:B------:R-:W2:Y:S01]  /*0030*/  S2UR UR25, SR_CTAID.X ;  /* 0x00000000001979c3 */ /* 0x000ea20000002500 */
[----:B------:R-:W-:Y:S01]  /*0040*/  HFMA2 R20, -RZ, RZ, 0, 0 ;  /* 0x00000000ff147431 */ /* 0x000fe200000001ff */
[----:B------:R-:W0:Y:S01]  /*0050*/  LDCU UR7, c[0x0][0x370] ;  /* 0x00006e00ff0777ac */ /* 0x000e220008000800 */
[----:B------:R-:W3:Y:S01]  /*0060*/  LDCU UR29, c[0x0][0x388] ;  /* 0x00007100ff1d77ac */ /* 0x000ee20008000800 */
[----:B------:R-:W-:Y:S01]  /*0070*/  UMOV UR4, URZ ;  /* 0x000000ff00047c82 */ /* 0x000fe20008000000 */
[----:B------:R-:W4:Y:S01]  /*0080*/  LDCU.64 UR26, c[0x0][0x358] ;  /* 0x00006b00ff1a77ac */ /* 0x000f220008000a00 */
[----:B0-----:R-:W-:-:S04]  /*0090*/  UIMAD UR8, UR28, UR7, URZ ;  /* 0x000000071c0872a4 */ /* 0x001fc8000f8e02ff */
[----:B------:R-:W-:Y:S02]  /*00a0*/  UIADD3 UR6, UPT, UPT, URZ, -UR8, URZ ;  /* 0x80000008ff067290 */ /* 0x000fe4000fffe0ff */
[----:B------:R-:W-:-:S03]  /*00b0*/  UISETP.NE.U32.AND UP2, UPT, UR8, URZ, UPT ;  /* 0x000000ff0800728c */ /* 0x000fc6000bf45070 */
[----:B------:R-:W0:Y:S08]  /*00c0*/  I2F.U32.RP R0, UR8 ;  /* 0x0000000800007d06 */ /* 0x000e300008209000 */
[----:B0-----:R-:W0:Y:S02]  /*00d0*/  MUFU.RCP R0, R0 ;  /* 0x0000000000007308 */ /* 0x001e240000001000 */
[----:B0-----:R-:W-:-:S06]  /*00e0*/  IADD3 R2, PT, PT, R0, 0xffffffe, RZ ;  /* 0x0ffffffe00027810 */ /* 0x001fcc0007ffe0ff */
[----:B------:R-:W0:Y:S02]  /*00f0*/  F2I.FTZ.U32.TRUNC.NTZ R2, R2 ;  /* 0x0000000200027305 */ /* 0x000e24000021f000 */
[----:B0-----:R-:W-:-:S13]  /*0100*/  R2UR UR5, R2 ;  /* 0x00000000020572ca */ /* 0x001fda00000e0000 */
[----:B------:R-:W-:-:S04]  /*0110*/  UIMAD UR6, UR6, UR5, URZ ;  /* 0x00000005060672a4 */ /* 0x000fc8000f8e02ff */
[----:B------:R-:W-:Y:S02]  /*0120*/  UIMAD.WIDE.U32 UR4, UR5, UR6, UR4 ;  /* 0x00000006050472a5 */ /* 0x000fe4000f8e0004 */
[----:B---3--:R-:W-:-:S04]  /*0130*/  UIADD3 UR6, UPT, UPT, UR29, -0x1, URZ ;  /* 0xffffffff1d067890 */ /* 0x008fc8000fffe0ff */
[----:B------:R-:W-:-:S04]  /*0140*/  UIMAD.WIDE.U32 UR4, UR5, UR6, URZ ;  /* 0x00000006050472a5 */ /* 0x000fc8000f8e00ff */
[----:B------:R-:W-:-:S04]  /*0150*/  UIADD3 UR4, UPT, UPT, -UR5, URZ, URZ ;  /* 0x000000ff05047290 */ /* 0x000fc8000fffe1ff */
[----:B------:R-:W-:-:S04]  /*0160*/  UIMAD UR6, UR8, UR4, UR6 ;  /* 0x00000004080672a4 */ /* 0x000fc8000f8e0206 */
[----:B------:R-:W-:-:S11]  /*0170*/  UISETP.GE.U32.AND UP0, UPT, UR6, UR8, UPT ;  /* 0x000000080600728c */ /* 0x000fd6000bf06070 */
[----:B------:R-:W-:Y:S02]  /*0180*/  @UP0 UIADD3 UR6, UPT, UPT, -UR8, UR6, URZ ;  /* 0x0000000608060290 */ /* 0x000fe4000fffe1ff */
[----:B------:R-:W-:Y:S02]  /*0190*/  @UP0 UIADD3 UR5, UPT, UPT, UR5, 0x1, URZ ;  /* 0x0000000105050890 */ /* 0x000fe4000fffe0ff */
[----:B------:R-:W-:-:S11]  /*01a0*/  UISETP.GE.U32.AND UP1, UPT, UR6, UR8, UPT ;  /* 0x000000080600728c */ /* 0x000fd6000bf26070 */
[----:B------:R-:W-:Y:S02]  /*01b0*/  @UP1 UIADD3 UR5, UPT, UPT, UR5, 0x1, URZ ;  /* 0x0000000105051890 */ /* 0x000fe4000fffe0ff */
[----:B------:R-:W-:-:S04]  /*01c0*/  @!UP2 ULOP3.LUT UR5, URZ, UR8, URZ, 0x33, !UPT ;  /* 0x00000008ff05a292 */ /* 0x000fc8000f8e33ff */
[----:B------:R-:W-:-:S09]  /*01d0*/  UISETP.GE.AND UP0, UPT, UR5, 0x1, UPT ;  /* 0x000000010500788c */ /* 0x000fd2000bf06270 */
[----:B-12-4-:R-:W-:Y:S05]  /*01e0*/  BRA.U !UP0, `(.L_x_0) ;  /* 0x0000000d08147547 */ /* 0x016fea000b800000 */
[----:B------:R-:W-:Y:S01]  /*01f0*/  UISETP.GE.U32.AND UP0, UPT, UR5, 0x10, UPT ;  /* 0x000000100500788c */ /* 0x000fe2000bf06070 */
[----:B------:R-:W-:Y:S01]  /*0200*/  IMAD.MOV.U32 R20, RZ, RZ, RZ ;  /* 0x000000ffff147224 */ /* 0x000fe200078e00ff */
[----:B------:R-:W-:Y:S01]  /*0210*/  ULOP3.LUT UP1, UR24, UR5, 0xf, URZ, 0xc0, !UPT ;  /* 0x0000000f05187892 */ /* 0x000fe2000f82c0ff */
[----:B------:R-:W-:-:S06]  /*0220*/  UMOV UR4, URZ ;  /* 0x000000ff00047c82 */ /* 0x000fcc0008000000 */
[----:B------:R-:W-:Y:S05]  /*0230*/  BRA.U !UP0, `(.L_x_1) ;  /* 0x0000000508d87547 */ /* 0x000fea000b800000 */
[----:B------:R-:W-:Y:S02]  /*0240*/  UIADD3 UR6, UPT, UPT, UR25, UR7, URZ ;  /* 0x0000000719067290 */ /* 0x000fe4000fffe0ff */
[----:B------:R-:W-:Y:S01]  /*0250*/  MOV R3, UR25 ;  /* 0x0000001900037c02 */ /* 0x000fe20008000f00 */
[----:B------:R-:W-:Y:S01]  /*0260*/  UIMAD UR16, UR7, 0x9, UR25 ;  /* 0x00000009071078a4 */ /* 0x000fe2000f8e0219 */
[----:B------:R-:W-:Y:S01]  /*0270*/  MOV R20, RZ ;  /* 0x000000ff00147202 */ /* 0x000fe20000000f00 */
[----:B------:R-:W-:Y:S02]  /*0280*/  UIMAD UR19, UR7, 0xc, UR25 ;  /* 0x0000000c071378a4 */ /* 0x000fe4000f8e0219 */
[----:B------:R-:W-:Y:S01]  /*0290*/  ULEA UR9, UR7, UR25, 0x1 ;  /* 0x0000001907097291 */ /* 0x000fe2000f8e08ff */
[----:B------:R-:W-:Y:S01]  /*02a0*/  IMAD R0, R3, UR28, R22 ;  /* 0x0000001c03007c24 */ /* 0x000fe2000f8e0216 */
[----:B------:R-:W-:Y:S01]  /*02b0*/  UIMAD UR10, UR7, 0x3, UR25 ;  /* 0x00000003070a78a4 */ /* 0x000fe2000f8e0219 */
[----:B------:R-:W-:Y:S01]  /*02c0*/  MOV R3, UR6 ;  /* 0x0000000600037c02 */ /* 0x000fe20008000f00 */
[----:B------:R-:W-:Y:S01]  /*02d0*/  ULEA UR11, UR7, UR25, 0x2 ;  /* 0x00000019070b7291 */ /* 0x000fe2000f8e10ff */
[----:B------:R-:W-:Y:S01]  /*02e0*/  MOV R23, UR16 ;  /* 0x0000001000177c02 */ /* 0x000fe20008000f00 */
[----:B------:R-:W-:Y:S01]  /*02f0*/  UIMAD UR20, UR7, 0xd, UR25 ;  /* 0x0000000d071478a4 */ /* 0x000fe2000f8e0219 */
[----:B------:R-:W-:Y:S01]  /*0300*/  MOV R27, UR19 ;  /* 0x00000013001b7c02 */ /* 0x000fe20008000f00 */
[----:B------:R-:W-:Y:S01]  /*0310*/  UIMAD UR12, UR7, 0x5, UR25 ;  /* 0x00000005070c78a4 */ /* 0x000fe2000f8e0219 */
[----:B------:R-:W-:Y:S01]  /*0320*/  IMAD.U32 R5, RZ, RZ, UR9 ;  /* 0x00000009ff057e24 */ /* 0x000fe2000f8e00ff */
[----:B------:R-:W-:Y:S01]  /*0330*/  UIMAD UR13, UR7, 0x6, UR25 ;  /* 0x00000006070d78a4 */ /* 0x000fe2000f8e0219 */
[----:B------:R-:W-:Y:S01]  /*0340*/  MOV R7, UR10 ;  /* 0x0000000a00077c02 */ /* 0x000fe20008000f00 */
[----:B------:R-:W-:Y:S01]  /*0350*/  UIMAD UR14, UR7, 0x7, UR25 ;  /* 0x00000007070e78a4 */ /* 0x000fe2000f8e0219 */
[----:B------:R-:W-:Y:S01]  /*0360*/  MOV R9, UR11 ;  /* 0x0000000b00097c02 */ /* 0x000fe20008000f00 */
[----:B------:R-:W-:Y:S01]  /*0370*/  UIMAD UR17, UR7, 0xa, UR25 ;  /* 0x0000000a071178a4 */ /* 0x000fe2000f8e0219 */
[----:B------:R-:W-:Y:S01]  /*0380*/  MOV R2, UR20 ;  /* 0x0000001400027c02 */ /* 0x000fe20008000f00 */
[----:B------:R-:W-:Y:S01]  /*0390*/  ULEA UR15, UR7, UR25, 0x3 ;  /* 0x00000019070f7291 */ /* 0x000fe2000f8e18ff */
[----:B------:R-:W-:Y:S01]  /*03a0*/  IMAD.U32 R11, RZ, RZ, UR12 ;  /* 0x0000000cff0b7e24 */ /* 0x000fe2000f8e00ff */
[----:B------:R-:W-:Y:S01]  /*03b0*/  UIMAD UR18, UR7, 0xb, UR25 ;  /* 0x0000000b071278a4 */ /* 0x000fe2000f8e0219 */
[----:B------:R-:W-:Y:S01]  /*03c0*/  MOV R17, UR13 ;  /* 0x0000000d00117c02 */ /* 0x000fe20008000f00 */
[----:B------:R-:W-:Y:S01]  /*03d0*/  UIMAD UR21, UR7, 0xe, UR25 ;  /* 0x0000000e071578a4 */ /* 0x000fe2000f8e0219 */
[----:B------:R-:W-:Y:S01]  /*03e0*/  MOV R19, UR14 ;  /* 0x0000000e00137c02 */ /* 0x000fe20008000f00 */
[----:B------:R-:W-:Y:S01]  /*03f0*/  UIMAD UR22, UR7, 0xf, UR25 ;  /* 0x0000000f071678a4 */ /* 0x000fe2000f8e0219 */
[----:B------:R-:W-:Y:S01]  /*0400*/  MOV R29, UR17 ;  /* 0x00000011001d7c02 */ /* 0x000fe20008000f00 */
[----:B------:R-:W-:Y:S01]  /*0410*/  IMAD.U32 R21, RZ, RZ, UR15 ;  /* 0x0000000fff157e24 */ /* 0x000fe2000f8e00ff */
[----:B------:R-:W-:Y:S01]  /*0420*/  ULOP3.LUT UR4, UR5, 0x7ffffff0, URZ, 0xc0, !UPT ;  /* 0x7ffffff005047892 */ /* 0x000fe2000f8ec0ff */
[----:B------:R-:W-:-:S02]  /*0430*/  IMAD.U32 R25, RZ, RZ, UR18 ;  /* 0x00000012ff197e24 */ /* 0x000fc4000f8e00ff */
[----:B------:R-:W-:Y:S01]  /*0440*/  IMAD.U32 R15, RZ, RZ, UR21 ;  /* 0x00000015ff0f7e24 */ /* 0x000fe2000f8e00ff */
[----:B------:R-:W-:Y:S01]  /*0450*/  MOV R13, UR22 ;  /* 0x00000016000d7c02 */ /* 0x000fe20008000f00 */
[--C-:B------:R-:W-:Y:S01]  /*0460*/  IMAD R26, R3, UR28, R22.reuse ;  /* 0x0000001c031a7c24 */ /* 0x100fe2000f8e0216 */
[----:B------:R-:W-:Y:S01]  /*0470*/  UIADD3 UR23, UPT, UPT, -UR4, URZ, URZ ;  /* 0x000000ff04177290 */ /* 0x000fe2000fffe1ff */
[--C-:B------:R-:W-:Y:S02]  /*0480*/  IMAD R10, R23, UR28, R22.reuse ;  /* 0x0000001c170a7c24 */ /* 0x100fe4000f8e0216 */
[--C-:B------:R-:W-:Y:S02]  /*0490*/  IMAD R3, R5, UR28, R22.reuse ;  /* 0x0000001c05037c24 */ /* 0x100fe4000f8e0216 */
[--C-:B------:R-:W-:Y:S02]  /*04a0*/  IMAD R23, R27, UR28, R22.reuse ;  /* 0x0000001c1b177c24 */ /* 0x100fe4000f8e0216 */
[----:B------:R-:W-:-:S02]  /*04b0*/  IMAD R4, R7, UR28, R22 ;  /* 0x0000001c07047c24 */ /* 0x000fc4000f8e0216 */
[--C-:B------:R-:W-:Y:S02]  /*04c0*/  IMAD R5, R9, UR28, R22.reuse ;  /* 0x0000001c09057c24 */ /* 0x100fe4000f8e0216 */
[--C-:B------:R-:W-:Y:S02]  /*04d0*/  IMAD R6, R11, UR28, R22.reuse ;  /* 0x0000001c0b067c24 */ /* 0x100fe4000f8e0216 */
[--C-:B------:R-:W-:Y:S02]  /*04e0*/  IMAD R27, R2, UR28, R22.reuse ;  /* 0x0000001c021b7c24 */ /* 0x100fe4000f8e0216 */
[--C-:B------:R-:W-:Y:S02]  /*04f0*/  IMAD R7, R17, UR28, R22.reuse ;  /* 0x0000001c11077c24 */ /* 0x100fe4000f8e0216 */
[--C-:B------:R-:W-:Y:S02]  /*0500*/  IMAD R8, R19, UR28, R22.reuse ;  /* 0x0000001c13087c24 */ /* 0x100fe4000f8e0216 */
[----:B------:R-:W-:-:S02]  /*0510*/  IMAD R9, R21, UR28, R22 ;  /* 0x0000001c15097c24 */ /* 0x000fc4000f8e0216 */
[--C-:B------:R-:W-:Y:S02]  /*0520*/  IMAD R29, R29, UR28, R22.reuse ;  /* 0x0000001c1d1d7c24 */ /* 0x100fe4000f8e0216 */
[--C-:B------:R-:W-:Y:S02]  /*0530*/  IMAD R11, R25, UR28, R22.reuse ;  /* 0x0000001c190b7c24 */ /* 0x100fe4000f8e0216 */
[--C-:B------:R-:W-:Y:S02]  /*0540*/  IMAD R2, R15, UR28, R22.reuse ;  /* 0x0000001c0f027c24 */ /* 0x100fe4000f8e0216 */
[----:B------:R-:W-:-:S07]  /*0550*/  IMAD R22, R13, UR28, R22 ;  /* 0x0000001c0d167c24 */ /* 0x000fce000f8e0216 */
.L_x_2:
[----:B------:R-:W0:Y:S02]  /*0560*/  LDC.64 R12, c[0x0][0x380] ;  /* 0x0000e000ff0c7b82 */ /* 0x000e240000000a00 */
[----:B0-----:R-:W-:-:S04]  /*0570*/  IMAD.WIDE.U32 R18, R0, 0x4, R12 ;  /* 0x0000000400127825 */ /* 0x001fc800078e000c */
[--C-:B------:R-:W-:Y:S02]  /*0580*/  IMAD.WIDE.U32 R16, R26, 0x4, R12.reuse ;  /* 0x000000041a107825 */ /* 0x100fe400078e000c */
[----:B------:R-:W2:Y:S04]  /*0590*/  LDG.E R19, desc[UR26][R18.64] ;  /* 0x0000001a12137981 */ /* 0x000ea8000c1e1900 */
[----:B------:R0:W2:Y:S01]  /*05a0*/  LDG.E R18, desc[UR26][R16.64] ;  /* 0x0000001a10127981 */ /* 0x0000a2000c1e1900 */
[----:B------:R-:W-:-:S06]  /*05b0*/  IMAD.WIDE.U32 R14, R3, 0x4, R12 ;  /* 0x00000004030e7825 */ /* 0x000fcc00078e000c */
[----:B------:R2:W3:Y:S01]  /*05c0*/  LDG.E R14, desc[UR26][R14.64] ;  /* 0x0000001a0e0e7981 */ /* 0x0004e2000c1e1900 */
[----:B0-----:R-:W-:-:S06]  /*05d0*/  IMAD.WIDE.U32 R16, R4, 0x4, R12 ;  /* 0x0000000404107825 */ /* 0x001fcc00078e000c */
[----:B------:R-:W3:Y:S01]  /*05e0*/  LDG.E R17, desc[UR26][R16.64] ;  /* 0x0000001a10117981 */ /* 0x000ee2000c1e1900 */
[----:B------:R-:W-:-:S06]  /*05f0*/  IMAD.WIDE.U32 R24, R5, 0x4, R12 ;  /* 0x0000000405187825 */ /* 0x000fcc00078e000c */
[----:B------:R-:W4:Y:S01]  /*0600*/  LDG.E R24, desc[UR26][R24.64] ;  /* 0x0000001a18187981 */ /* 0x000f22000c1e1900 */
[----:B--2---:R-:W-:Y:S01]  /*0610*/  IADD3 R15, PT, PT, R18, R19, R20 ;  /* 0x00000013120f7210 */ /* 0x004fe20007ffe014 */
[----:B------:R-:W-:-:S04]  /*0620*/  IMAD.WIDE.U32 R18, R6, 0x4, R12 ;  /* 0x0000000406127825 */ /* 0x000fc800078e000c */
[--C-:B------:R-:W-:Y:S01]  /*0630*/  IMAD.WIDE.U32 R20, R7, 0x4, R12.reuse ;  /* 0x0000000407147825 */ /* 0x100fe200078e000c */
[----:B------:R0:W4:Y:S05]  /*0640*/  LDG.E R28, desc[UR26][R18.64] ;  /* 0x0000001a121c7981 */ /* 0x00012a000c1e1900 */
[----:B------:R3:W2:Y:S01]  /*0650*/  LDG.E R20, desc[UR26][R20.64] ;  /* 0x0000001a14147981 */ /* 0x0006a2000c1e1900 */
[----:B0-----:R-:W-:-:S06]  /*0660*/  IMAD.WIDE.U32 R18, R8, 0x4, R12 ;  /* 0x0000000408127825 */ /* 0x001fcc00078e000c */
[----:B------:R-:W2:Y:S01]  /*0670*/  LDG.E R19, desc[UR26][R18.64] ;  /* 0x0000001a12137981 */ /* 0x000ea2000c1e1900 */
[----:B---3--:R-:W-:Y:S01]  /*0680*/  IADD3 R21, PT, PT, R17, R14, R15 ;  /* 0x0000000e11157210 */ /* 0x008fe20007ffe00f */
[----:B------:R-:W-:-:S04]  /*0690*/  IMAD.WIDE.U32 R16, R9, 0x4, R12 ;  /* 0x0000000409107825 */ /* 0x000fc800078e000c */
[----:B------:R-:W-:Y:S02]  /*06a0*/  IMAD.WIDE.U32 R14, R10, 0x4, R12 ;  /* 0x000000040a0e7825 */ /* 0x000fe400078e000c */
[----:B------:R-:W3:Y:S04]  /*06b0*/  LDG.E R16, desc[UR26][R16.64] ;  /* 0x0000001a10107981 */ /* 0x000ee8000c1e1900 */
[----:B------:R-:W3:Y:S01]  /*06c0*/  LDG.E R15, desc[UR26][R14.64] ;  /* 0x0000001a0e0f7981 */ /* 0x000ee2000c1e1900 */
[----:B----4-:R-:W-:Y:S01]  /*06d0*/  IADD3 R28, PT, PT, R28, R24, R21 ;  /* 0x000000181c1c7210 */ /* 0x010fe20007ffe015 */
[----:B------:R-:W-:-:S06]  /*06e0*/  IMAD.WIDE.U32 R24, R29, 0x4, R12 ;  /* 0x000000041d187825 */ /* 0x000fcc00078e000c */
[----:B------:R-:W4:Y:S01]  /*06f0*/  LDG.E R24, desc[UR26][R24.64] ;  /* 0x0000001a18187981 */ /* 0x000f22000c1e1900 */
[----:B--2---:R-:W-:Y:S01]  /*0700*/  IADD3 R28, PT, PT, R19, R20, R28 ;  /* 0x00000014131c7210 */ /* 0x004fe20007ffe01c */
[----:B------:R-:W-:-:S04]  /*0710*/  IMAD.WIDE.U32 R18, R23, 0x4, R12 ;  /* 0x0000000417127825 */ /* 0x000fc800078e000c */
[----:B------:R-:W-:Y:S01]  /*0720*/  IMAD.WIDE.U32 R20, R11, 0x4, R12 ;  /* 0x000000040b147825 */ /* 0x000fe200078e000c */
[----:B------:R0:W2:Y:S05]  /*0730*/  LDG.E R17, desc[UR26][R18.64] ;  /* 0x0000001a12117981 */ /* 0x0000aa000c1e1900 */
[----:B------:R1:W4:Y:S01]  /*0740*/  LDG.E R21, desc[UR26][R20.64] ;  /* 0x0000001a14157981 */ /* 0x000322000c1e1900 */
[----:B---3--:R-:W-:Y:S01]  /*0750*/  IADD3 R16, PT, PT, R15, R16, R28 ;  /* 0x000000100f107210 */ /* 0x008fe20007ffe01c */
[----:B0-----:R-:W-:-:S04]  /*0760*/  IMAD.WIDE.U32 R18, R27, 0x4, R12 ;  /* 0x000000041b127825 */ /* 0x001fc800078e000c */
[--C-:B------:R-:W-:Y:S02]  /*0770*/  IMAD.WIDE.U32 R14, R2, 0x4, R12.reuse ;  /* 0x00000004020e7825 */ /* 0x100fe400078e000c */
[----:B------:R0:W2:Y:S02]  /*0780*/  LDG.E R18, desc[UR26][R18.64] ;  /* 0x0000001a12127981 */ /* 0x0000a4000c1e1900 */
[----:B------:R-:W-:Y:S02]  /*0790*/  IMAD.WIDE.U32 R12, R22, 0x4, R12 ;  /* 0x00000004160c7825 */ /* 0x000fe400078e000c */
[----:B------:R3:W5:Y:S04]  /*07a0*/  LDG.E R14, desc[UR26][R14.64] ;  /* 0x0000001a0e0e7981 */ /* 0x000768000c1e1900 */
[----:B------:R3:W5:Y:S01]  /*07b0*/  LDG.E R13, desc[UR26][R12.64] ;  /* 0x0000001a0c0d7981 */ /* 0x000762000c1e1900 */
[----:B------:R-:W-:-:S04]  /*07c0*/  UIADD3 UR23, UPT, UPT, UR23, 0x10, URZ ;  /* 0x0000001017177890 */ /* 0x000fc8000fffe0ff */
[----:B------:R-:W-:Y:S01]  /*07d0*/  UISETP.NE.AND UP0, UPT, UR23, URZ, UPT ;  /* 0x000000ff1700728c */ /* 0x000fe2000bf05270 */
[----:B-1----:R-:W-:Y:S01]  /*07e0*/  MOV R20, UR8 ;  /* 0x0000000800147c02 */ /* 0x002fe20008000f00 */
[----:B------:R-:W-:Y:S01]  /*07f0*/  IMAD.U32 R25, RZ, RZ, UR8 ;  /* 0x00000008ff197e24 */ /* 0x000fe2000f8e00ff */
[----:B0-----:R-:W-:Y:S01]  /*0800*/  MOV R19, UR8 ;  /* 0x0000000800137c02 */ /* 0x001fe20008000f00 */
[----:B---3--:R-:W-:Y:S01]  /*0810*/  IMAD.U32 R15, RZ, RZ, UR8 ;  /* 0x00000008ff0f7e24 */ /* 0x008fe2000f8e00ff */
[----:B------:R-:W-:Y:S01]  /*0820*/  MOV R12, UR8 ;  /* 0x00000008000c7c02 */ /* 0x000fe20008000f00 */
[----:B------:R-:W-:Y:S01]  /*0830*/  IMAD.U32 R28, RZ, RZ, UR8 ;  /* 0x00000008ff1c7e24 */ /* 0x000fe2000f8e00ff */
[C---:B------:R-:W-:Y:S01]  /*0840*/  LEA R11, R20.reuse, R11, 0x4 ;  /* 0x0000000b140b7211 */ /* 0x040fe200078e20ff */
[C---:B------:R-:W-:Y:S01]  /*0850*/  IMAD R3, R20.reuse, 0x10, R3 ;  /* 0x0000001014037824 */ /* 0x040fe200078e0203 */
[C---:B------:R-:W-:Y:S01]  /*0860*/  LEA R26, R25.reuse, R26, 0x4 ;  /* 0x0000001a191a7211 */ /* 0x040fe200078e20ff */
[----:B------:R-:W-:Y:S01]  /*0870*/  IMAD R5, R20, 0x10, R5 ;  /* 0x0000001014057824 */ /* 0x000fe200078e0205 */
[----:B------:R-:W-:Y:S01]  /*0880*/  LEA R4, R25, R4, 0x4 ;  /* 0x0000000419047211 */ /* 0x000fe200078e20ff */
[C---:B------:R-:W-:Y:S01]  /*0890*/  IMAD R9, R12.reuse, 0x10, R9 ;  /* 0x000000100c097824 */ /* 0x040fe200078e0209 */
[----:B------:R-:W-:Y:S01]  /*08a0*/  LEA R6, R19, R6, 0x4 ;  /* 0x0000000613067211 */ /* 0x000fe200078e20ff */
[----:B------:R-:W-:Y:S01]  /*08b0*/  IMAD R2, R15, 0x10, R2 ;  /* 0x000000100f027824 */ /* 0x000fe200078e0202 */
[----:B------:R-:W-:-:S02]  /*08c0*/  LEA R7, R12, R7, 0x4 ;  /* 0x000000070c077211 */ /* 0x000fc400078e20ff */
[C---:B------:R-:W-:Y:S02]  /*08d0*/  LEA R8, R15.reuse, R8, 0x4 ;  /* 0x000000080f087211 */ /* 0x040fe400078e20ff */
[----:B------:R-:W-:Y:S02]  /*08e0*/  LEA R10, R15, R10, 0x4 ;  /* 0x0000000a0f0a7211 */ /* 0x000fe400078e20ff */
[----:B------:R-:W-:Y:S02]  /*08f0*/  LEA R29, R12, R29, 0x4 ;  /* 0x0000001d0c1d7211 */ /* 0x000fe400078e20ff */
[----:B------:R-:W-:Y:S02]  /*0900*/  LEA R27, R28, R27, 0x4 ;  /* 0x0000001b1c1b7211 */ /* 0x000fe400078e20ff */
[----:B------:R-:W-:Y:S02]  /*0910*/  LEA R0, R19, R0, 0x4 ;  /* 0x0000000013007211 */ /* 0x000fe400078e20ff */
[----:B----4-:R-:W-:-:S02]  /*0920*/  IADD3 R16, PT, PT, R21, R24, R16 ;  /* 0x0000001815107210 */ /* 0x010fc40007ffe010 */
[----:B------:R-:W-:Y:S02]  /*0930*/  MOV R24, UR8 ;  /* 0x0000000800187c02 */ /* 0x000fe40008000f00 */
[----:B--2---:R-:W-:Y:S02]  /*0940*/  IADD3 R16, PT, PT, R18, R17, R16 ;  /* 0x0000001112107210 */ /* 0x004fe40007ffe010 */
[----:B------:R-:W-:Y:S01]  /*0950*/  MOV R17, UR8 ;  /* 0x0000000800117c02 */ /* 0x000fe20008000f00 */
[----:B------:R-:W-:-:S03]  /*0960*/  IMAD R23, R24, 0x10, R23 ;  /* 0x0000001018177824 */ /* 0x000fc600078e0217 */
[----:B------:R-:W-:Y:S02]  /*0970*/  LEA R22, R17, R22, 0x4 ;  /* 0x0000001611167211 */ /* 0x000fe400078e20ff */
[----:B-----5:R-:W-:Y:S01]  /*0980*/  IADD3 R20, PT, PT, R13, R14, R16 ;  /* 0x0000000e0d147210 */ /* 0x020fe20007ffe010 */
[----:B------:R-:W-:Y:S06]  /*0990*/  BRA.U UP0, `(.L_x_2) ;  /* 0xfffffff900f07547 */ /* 0x000fec000b83ffff */
.L_x_1:
[----:B------:R-:W-:Y:S05]  /*09a0*/  BRA.U !UP1, `(.L_x_0) ;  /* 0x0000000509247547 */ /* 0x000fea000b800000 */
[----:B------:R-:W0:Y:S01]  /*09b0*/  S2R R0, SR_TID.X ;  /* 0x0000000000007919 */ /* 0x000e220000002100 */
[----:B------:R-:W-:Y:S01]  /*09c0*/  UISETP.GE.U32.AND UP0, UPT, UR24, 0x8, UPT ;  /* 0x000000081800788c */ /* 0x000fe2000bf06070 */
[----:B------:R-:W-:Y:S01]  /*09d0*/  IMAD.U32 R3, RZ, RZ, UR25 ;  /* 0x00000019ff037e24 */ /* 0x000fe2000f8e00ff */
[----:B------:R-:W-:-:S04]  /*09e0*/  ULOP3.LUT UR9, UR5, 0x7, URZ, 0xc0, !UPT ;  /* 0x0000000705097892 */ /* 0x000fc8000f8ec0ff */
[----:B------:R-:W-:Y:S01]  /*09f0*/  UISETP.NE.AND UP1, UPT, UR9, URZ, UPT ;  /* 0x000000ff0900728c */ /* 0x000fe2000bf25270 */
[----:B0-----:R-:W-:Y:S02]  /*0a00*/  IMAD R4, R3, UR28, R0 ;  /* 0x0000001c03047c24 */ /* 0x001fe4000f8e0200 */
[----:B------:R-:W-:Y:S08]  /*0a10*/  BRA.U !UP0, `(.L_x_3) ;  /* 0x00000001087c7547 */ /* 0x000ff0000b800000 */
[----:B------:R-:W-:Y:S01]  /*0a20*/  MOV R15, UR8 ;  /* 0x00000008000f7c02 */ /* 0x000fe20008000f00 */
[----:B------:R-:W0:Y:S04]  /*0a30*/  LDC.64 R2, c[0x0][0x380] ;  /* 0x0000e000ff027b82 */ /* 0x000e280000000a00 */
[----:B------:R-:W-:-:S05]  /*0a40*/  IMAD R15, R15, UR4, R4 ;  /* 0x000000040f0f7c24 */ /* 0x000fca000f8e0204 */
[----:B------:R-:W-:-:S05]  /*0a50*/  IADD3 R13, PT, PT, R15, UR8, RZ ;  /* 0x000000080f0d7c10 */ /* 0x000fca000fffe0ff */
[----:B------:R-:W-:-:S05]  /*0a60*/  VIADD R17, R13, UR8 ;  /* 0x000000080d117c36 */ /* 0x000fca0008000000 */
[----:B------:R-:W-:-:S04]  /*0a70*/  IADD3 R9, PT, PT, R17, UR8, RZ ;  /* 0x0000000811097c10 */ /* 0x000fc8000fffe0ff */
[----:B------:R-:W-:Y:S01]  /*0a80*/  IADD3 R11, PT, PT, R9, UR8, RZ ;  /* 0x00000008090b7c10 */ /* 0x000fe2000fffe0ff */
[----:B0-----:R-:W-:-:S04]  /*0a90*/  IMAD.WIDE.U32 R12, R13, 0x4, R2 ;  /* 0x000000040d0c7825 */ /* 0x001fc800078e0002 */
[----:B------:R-:W-:Y:S02]  /*0aa0*/  VIADD R7, R11, UR8 ;  /* 0x000000080b077c36 */ /* 0x000fe40008000000 */
[--C-:B------:R-:W-:Y:S01]  /*0ab0*/  IMAD.WIDE.U32 R14, R15, 0x4, R2.reuse ;  /* 0x000000040f0e7825 */ /* 0x100fe200078e0002 */
[----:B------:R-:W2:Y:S02]  /*0ac0*/  LDG.E R12, desc[UR26][R12.64] ;  /* 0x0000001a0c0c7981 */ /* 0x000ea4000c1e1900 */
[----:B------:R-:W-:Y:S01]  /*0ad0*/  IADD3 R19, PT, PT, R7, UR8, RZ ;  /* 0x0000000807137c10 */ /* 0x000fe2000fffe0ff */
[--C-:B------:R-:W-:Y:S01]  /*0ae0*/  IMAD.WIDE.U32 R16, R17, 0x4, R2.reuse ;  /* 0x0000000411107825 */ /* 0x100fe200078e0002 */
[----:B------:R0:W2:Y:S03]  /*0af0*/  LDG.E R5, desc[UR26][R14.64] ;  /* 0x0000001a0e057981 */ /* 0x0000a6000c1e1900 */
[--C-:B------:R-:W-:Y:S01]  /*0b00*/  IMAD.WIDE.U32 R8, R9, 0x4, R2.reuse ;  /* 0x0000000409087825 */ /* 0x100fe200078e0002 */
[----:B------:R-:W-:Y:S01]  /*0b10*/  IADD3 R21, PT, PT, R19, UR8, RZ ;  /* 0x0000000813157c10 */ /* 0x000fe2000fffe0ff */
[----:B------:R-:W3:Y:S02]  /*0b20*/  LDG.E R16, desc[UR26][R16.64] ;  /* 0x0000001a10107981 */ /* 0x000ee4000c1e1900 */
[----:B------:R-:W-:-:S02]  /*0b30*/  IMAD.WIDE.U32 R10, R11, 0x4, R2 ;  /* 0x000000040b0a7825 */ /* 0x000fc400078e0002 */
[----:B------:R-:W3:Y:S02]  /*0b40*/  LDG.E R8, desc[UR26][R8.64] ;  /* 0x0000001a08087981 */ /* 0x000ee4000c1e1900 */
[--C-:B------:R-:W-:Y:S02]  /*0b50*/  IMAD.WIDE.U32 R6, R7, 0x4, R2.reuse ;  /* 0x0000000407067825 */ /* 0x100fe400078e0002 */
[----:B------:R-:W4:Y:S02]  /*0b60*/  LDG.E R10, desc[UR26][R10.64] ;  /* 0x0000001a0a0a7981 */ /* 0x000f24000c1e1900 */
[--C-:B0-----:R-:W-:Y:S02]  /*0b70*/  IMAD.WIDE.U32 R14, R19, 0x4, R2.reuse ;  /* 0x00000004130e7825 */ /* 0x101fe400078e0002 */
[----:B------:R-:W4:Y:S02]  /*0b80*/  LDG.E R6, desc[UR26][R6.64] ;  /* 0x0000001a06067981 */ /* 0x000f24000c1e1900 */
[----:B------:R-:W-:-:S02]  /*0b90*/  IMAD.WIDE.U32 R2, R21, 0x4, R2 ;  /* 0x0000000415027825 */ /* 0x000fc400078e0002 */
[----:B------:R-:W5:Y:S04]  /*0ba0*/  LDG.E R14, desc[UR26][R14.64] ;  /* 0x0000001a0e0e7981 */ /* 0x000f68000c1e1900 */
[----:B------:R-:W5:Y:S01]  /*0bb0*/  LDG.E R2, desc[UR26][R2.64] ;  /* 0x0000001a02027981 */ /* 0x000f62000c1e1900 */
[----:B------:R-:W-:Y:S01]  /*0bc0*/  UIADD3 UR4, UPT, UPT, UR4, 0x8, URZ ;  /* 0x0000000804047890 */ /* 0x000fe2000fffe0ff */
[----:B--2---:R-:W-:-:S04]  /*0bd0*/  IADD3 R5, PT, PT, R12, R5, R20 ;  /* 0x000000050c057210 */ /* 0x004fc80007ffe014 */
[----:B---3--:R-:W-:-:S04]  /*0be0*/  IADD3 R5, PT, PT, R8, R16, R5 ;  /* 0x0000001008057210 */ /* 0x008fc80007ffe005 */
[----:B----4-:R-:W-:-:S04]  /*0bf0*/  IADD3 R5, PT, PT, R6, R10, R5 ;  /* 0x0000000a06057210 */ /* 0x010fc80007ffe005 */
[----:B-----5:R-:W-:-:S07]  /*0c00*/  IADD3 R20, PT, PT, R2, R14, R5 ;  /* 0x0000000e02147210 */ /* 0x020fce0007ffe005 */
.L_x_3:
[----:B------:R-:W-:Y:S05]  /*0c10*/  BRA.U !UP1, `(.L_x_0) ;  /* 0x0000000109887547 */ /* 0x000fea000b800000 */
[----:B------:R-:W-:Y:S02]  /*0c20*/  UISETP.GE.U32.AND UP0, UPT, UR9, 0x4, UPT ;  /* 0x000000040900788c */ /* 0x000fe4000bf06070 */
[----:B------:R-:W-:-:S04]  /*0c30*/  ULOP3.LUT UR6, UR5, 0x3, URZ, 0xc0, !UPT ;  /* 0x0000000305067892 */ /* 0x000fc8000f8ec0ff */
[----:B------:R-:W-:-:S03]  /*0c40*/  UISETP.NE.AND UP1, UPT, UR6, URZ, UPT ;  /* 0x000000ff0600728c */ /* 0x000fc6000bf25270 */
[----:B------:R-:W-:Y:S08]  /*0c50*/  BRA.U !UP0, `(.L_x_4) ;  /* 0x0000000108447547 */ /* 0x000ff0000b800000 */
[----:B------:R-:W0:Y:S01]  /*0c60*/  LDC.64 R2, c[0x0][0x380] ;  /* 0x0000e000ff027b82 */ /* 0x000e220000000a00 */
[----:B------:R-:W-:-:S04]  /*0c70*/  IMAD.U32 R5, RZ, RZ, UR8 ;  /* 0x00000008ff057e24 */ /* 0x000fc8000f8e00ff */
[----:B------:R-:W-:-:S05]  /*0c80*/  IMAD R5, R5, UR4, R4 ;  /* 0x0000000405057c24 */ /* 0x000fca000f8e0204 */
[----:B------:R-:W-:-:S04]  /*0c90*/  IADD3 R7, PT, PT, R5, UR8, RZ ;  /* 0x0000000805077c10 */ /* 0x000fc8000fffe0ff */
[----:B------:R-:W-:-:S05]  /*0ca0*/  IADD3 R9, PT, PT, R7, UR8, RZ ;  /* 0x0000000807097c10 */ /* 0x000fca000fffe0ff */
[----:B------:R-:W-:Y:S02]  /*0cb0*/  VIADD R11, R9, UR8 ;  /* 0x00000008090b7c36 */ /* 0x000fe40008000000 */
[----:B0-----:R-:W-:-:S04]  /*0cc0*/  IMAD.WIDE.U32 R4, R5, 0x4, R2 ;  /* 0x0000000405047825 */ /* 0x001fc800078e0002 */
[--C-:B------:R-:W-:Y:S02]  /*0cd0*/  IMAD.WIDE.U32 R6, R7, 0x4, R2.reuse ;  /* 0x0000000407067825 */ /* 0x100fe400078e0002 */
[----:B------:R-:W2:Y:S02]  /*0ce0*/  LDG.E R5, desc[UR26][R4.64] ;  /* 0x0000001a04057981 */ /* 0x000ea4000c1e1900 */
[--C-:B------:R-:W-:Y:S02]  /*0cf0*/  IMAD.WIDE.U32 R8, R9, 0x4, R2.reuse ;  /* 0x0000000409087825 */ /* 0x100fe400078e0002 */
[----:B------:R-:W2:Y:S02]  /*0d00*/  LDG.E R6, desc[UR26][R6.64] ;  /* 0x0000001a06067981 */ /* 0x000ea4000c1e1900 */
[----:B------:R-:W-:Y:S02]  /*0d10*/  IMAD.WIDE.U32 R2, R11, 0x4, R2 ;  /* 0x000000040b027825 */ /* 0x000fe400078e0002 */
[----:B------:R-:W3:Y:S04]  /*0d20*/  LDG.E R9, desc[UR26][R8.64] ;  /* 0x0000001a08097981 */ /* 0x000ee8000c1e1900 */
[----:B------:R-:W3:Y:S01]  /*0d30*/  LDG.E R2, desc[UR26][R2.64] ;  /* 0x0000001a02027981 */ /* 0x000ee2000c1e1900 */
[----:B------:R-:W-:Y:S01]  /*0d40*/  UIADD3 UR4, UPT, UPT, UR4, 0x4, URZ ;  /* 0x0000000404047890 */ /* 0x000fe2000fffe0ff */
[----:B--2---:R-:W-:-:S04]  /*0d50*/  IADD3 R20, PT, PT, R6, R5, R20 ;  /* 0x0000000506147210 */ /* 0x004fc80007ffe014 */
[----:B---3--:R-:W-:-:S07]  /*0d60*/  IADD3 R20, PT, PT, R2, R9, R20 ;  /* 0x0000000902147210 */ /* 0x008fce0007ffe014 */
.L_x_4:
[----:B------:R-:W-:Y:S05]  /*0d70*/  BRA.U !UP1, `(.L_x_0) ;  /* 0x0000000109307547 */ /* 0x000fea000b800000 */
[----:B------:R-:W0:Y:S01]  /*0d80*/  LDC.64 R4, c[0x0][0x380] ;  /* 0x0000e000ff047b82 */ /* 0x000e220000000a00 */
[----:B------:R-:W-:Y:S02]  /*0d90*/  UIMAD UR4, UR7, UR4, UR25 ;  /* 0x00000004070472a4 */ /* 0x000fe4000f8e0219 */
[----:B------:R-:W-:-:S04]  /*0da0*/  UIADD3 UR6, UPT, UPT, -UR6, URZ, URZ ;  /* 0x000000ff06067290 */ /* 0x000fc8000fffe1ff */
[----:B------:R-:W-:-:S05]  /*0db0*/  MOV R7, UR4 ;  /* 0x0000000400077c02 */ /* 0x000fca0008000f00 */
[----:B------:R-:W-:-:S07]  /*0dc0*/  IMAD R7, R7, UR28, R0 ;  /* 0x0000001c07077c24 */ /* 0x000fce000f8e0200 */
.L_x_5:
[----:B0-----:R-:W-:-:S06]  /*0dd0*/  IMAD.WIDE.U32 R2, R7, 0x4, R4 ;  /* 0x0000000407027825 */ /* 0x001fcc00078e0004 */
[----:B------:R-:W2:Y:S01]  /*0de0*/  LDG.E R3, desc[UR26][R2.64] ;  /* 0x0000001a02037981 */ /* 0x000ea2000c1e1900 */
[----:B------:R-:W-:Y:S01]  /*0df0*/  UIADD3 UR6, UPT, UPT, UR6, 0x1, URZ ;  /* 0x0000000106067890 */ /* 0x000fe2000fffe0ff */
[----:B------:R-:W-:-:S03]  /*0e00*/  IADD3 R7, PT, PT, R7, UR8, RZ ;  /* 0x0000000807077c10 */ /* 0x000fc6000fffe0ff */
[----:B------:R-:W-:Y:S01]  /*0e10*/  UISETP.NE.AND UP0, UPT, UR6, URZ, UPT ;  /* 0x000000ff0600728c */ /* 0x000fe2000bf05270 */
[----:B--2---:R-:W-:-:S08]  /*0e20*/  IMAD.IADD R20, R3, 0x1, R20 ;  /* 0x0000000103147824 */ /* 0x004fd000078e0214 */
[----:B------:R-:W-:Y:S05]  /*0e30*/  BRA.U UP0, `(.L_x_5) ;  /* 0xfffffffd00e47547 */ /* 0x000fea000b83ffff */
.L_x_0:
[----:B------:R-:W0:Y:S01]  /*0e40*/  S2R R0, SR_TID.X ;  /* 0x0000000000007919 */ /* 0x000e220000002100 */
[----:B------:R-:W-:Y:S02]  /*0e50*/  MOV R3, UR25 ;  /* 0x0000001900037c02 */ /* 0x000fe40008000f00 */
[----:B------:R-:W-:-:S03]  /*0e60*/  MOV R2, UR8 ;  /* 0x0000000800027c02 */ /* 0x000fc60008000f00 */
[----:B0-----:R-:W-:-:S04]  /*0e70*/  IMAD R3, R3, UR28, R0 ;  /* 0x0000001c03037c24 */ /* 0x001fc8000f8e0200 */
[----:B------:R-:W-:-:S05]  /*0e80*/  IMAD R3, R2, UR5, R3 ;  /* 0x0000000502037c24 */ /* 0x000fca000f8e0203 */
[----:B------:R-:W-:-:S13]  /*0e90*/  ISETP.GE.U32.AND P0, PT, R3, UR29, PT ;  /* 0x0000001d03007c0c */ /* 0x000fda000bf06070 */
[----:B------:R-:W0:Y:S02]  /*0ea0*/  @!P0 LDC.64 R4, c[0x0][0x380] ;  /* 0x0000e000ff048b82 */ /* 0x000e240000000a00 */
[----:B0-----:R-:W-:-:S06]  /*0eb0*/  @!P0 IMAD.WIDE R4, R3, 0x4, R4 ;  /* 0x0000000403048825 */ /* 0x001fcc00078e0204 */
[----:B------:R-:W2:Y:S01]  /*0ec0*/  @!P0 LDG.E R5, desc[UR26][R4.64] ;  /* 0x0000001a04058981 */ /* 0x000ea2000c1e1900 */
[----:B------:R-:W-:Y:S02]  /*0ed0*/  MOV R2, 0x400 ;  /* 0x0000040000027802 */ /* 0x000fe40000000f00 */
[----:B------:R-:W-:Y:S01]  /*0ee0*/  ISETP.GT.U32.AND P1, PT, R0, 0x1f, PT ;  /* 0x0000001f0000780c */ /* 0x000fe20003f24070 */
[----:B------:R-:W0:Y:S02]  /*0ef0*/  S2R R11, SR_CgaCtaId ;  /* 0x00000000000b7919 */ /* 0x000e240000008800 */
[----:B0-----:R-:W-:-:S05]  /*0f00*/  LEA R3, R11, R2, 0x18 ;  /* 0x000000020b037211 */ /* 0x001fca00078ec0ff */
[----:B------:R-:W-:Y:S01]  /*0f10*/  IMAD R7, R0, 0x4, R3 ;  /* 0x0000000400077824 */ /* 0x000fe200078e0203 */
[----:B--2---:R-:W-:Y:S02]  /*0f20*/  @!P0 IADD3 R20, PT, PT, R20, R5, RZ ;  /* 0x0000000514148210 */ /* 0x004fe40007ffe0ff */
[----:B------:R-:W-:-:S03]  /*0f30*/  LOP3.LUT P0, RZ, R0, 0x1f, RZ, 0xc0, !PT ;  /* 0x0000001f00ff7812 */ /* 0x000fc6000780c0ff */
[----:B------:R-:W-:Y:S01]  /*0f40*/  STS [R7], R20 ;  /* 0x0000001407007388 */ /* 0x000fe20000000800 */
[----:B------:R-:W-:-:S03]  /*0f50*/  NOP ;  /* 0x0000000000007918 */ /* 0x000fc60000000000 */
[----:B------:R-:W-:Y:S04]  /*0f60*/  LDS R6, [R7+0x40] ;  /* 0x0000400007067984 */ /* 0x000fe80000000800 */
[----:B------:R-:W0:Y:S02]  /*0f70*/  LDS R9, [R7] ;  /* 0x0000000007097984 */ /* 0x000e240000000800 */
[----:B0-----:R-:W-:Y:S02]  /*0f80*/  IADD3 R6, PT, PT, R6, R9, RZ ;  /* 0x0000000906067210 */ /* 0x001fe40007ffe0ff */
[----:B------:R-:W-:-:S03]  /*0f90*/  @!P0 SHF.R.U32.HI R9, RZ, 0x3, R0 ;  /* 0x00000003ff098819 */ /* 0x000fc60000011600 */
[----:B------:R-:W-:Y:S01]  /*0fa0*/  STS [R7], R6 ;  /* 0x0000000607007388 */ /* 0x000fe20000000800 */
[----:B------:R-:W-:-:S03]  /*0fb0*/  NOP ;  /* 0x0000000000007918 */ /* 0x000fc60000000000 */
[----:B------:R-:W-:Y:S01]  /*0fc0*/  LDS R4, [R7+0x20] ;  /* 0x0000200007047984 */ /* 0x000fe20000000800 */
[----:B------:R-:W-:-:S03]  /*0fd0*/  @!P0 LOP3.LUT R9, R9, 0x7c, RZ, 0xc0, !PT ;  /* 0x0000007c09098812 */ /* 0x000fc600078ec0ff */
[----:B------:R-:W0:Y:S02]  /*0fe0*/  LDS R5, [R7] ;  /* 0x0000000007057984 */ /* 0x000e240000000800 */
[----:B0-----:R-:W-:-:S05]  /*0ff0*/  IMAD.IADD R4, R4, 0x1, R5 ;  /* 0x0000000104047824 */ /* 0x001fca00078e0205 */
[----:B------:R-:W-:Y:S01]  /*1000*/  STS [R7], R4 ;  /* 0x0000000407007388 */ /* 0x000fe20000000800 */
[----:B------:R-:W-:-:S03]  /*1010*/  NOP ;  /* 0x0000000000007918 */ /* 0x000fc60000000000 */
[----:B------:R-:W-:Y:S04]  /*1020*/  LDS R5, [R7+0x10] ;  /* 0x0000100007057984 */ /* 0x000fe80000000800 */
[----:B------:R-:W0:Y:S02]  /*1030*/  LDS R8, [R7] ;  /* 0x0000000007087984 */ /* 0x000e240000000800 */
[----:B0-----:R-:W-:-:S05]  /*1040*/  IADD3 R8, PT, PT, R5, R8, RZ ;  /* 0x0000000805087210 */ /* 0x001fca0007ffe0ff */
[----:B------:R0:W-:Y:S01]  /*1050*/  STS [R7], R8 ;  /* 0x0000000807007388 */ /* 0x0001e20000000800 */
[----:B------:R-:W-:-:S03]  /*1060*/  NOP ;  /* 0x0000000000007918 */ /* 0x000fc60000000000 */
[----:B------:R-:W-:Y:S01]  /*1070*/  LDS R5, [R7+0x8] ;  /* 0x0000080007057984 */ /* 0x000fe20000000800 */
[----:B0-----:R-:W-:-:S03]  /*1080*/  @!P0 VIADD R8, R2, 0x1000 ;  /* 0x0000100002088836 */ /* 0x001fc60000000000 */
[----:B------:R-:W0:Y:S02]  /*1090*/  LDS R6, [R7] ;  /* 0x0000000007067984 */ /* 0x000e240000000800 */
[----:B------:R-:W-:-:S04]  /*10a0*/  @!P0 LEA R8, R11, R8, 0x18 ;  /* 0x000000080b088211 */ /* 0x000fc800078ec0ff */
[----:B------:R-:W-:Y:S02]  /*10b0*/  @!P0 IADD3 R9, PT, PT, R9, R8, RZ ;  /* 0x0000000809098210 */ /* 0x000fe40007ffe0ff */
[----:B0-----:R-:W-:-:S05]  /*10c0*/  IADD3 R6, PT, PT, R5, R6, RZ ;  /* 0x0000000605067210 */ /* 0x001fca0007ffe0ff */
[----:B------:R-:W-:Y:S01]  /*10d0*/  STS [R7], R6 ;  /* 0x0000000607007388 */ /* 0x000fe20000000800 */
[----:B------:R-:W-:-:S03]  /*10e0*/  NOP ;  /* 0x0000000000007918 */ /* 0x000fc60000000000 */
[----:B------:R-:W-:Y:S04]  /*10f0*/  LDS R4, [R7+0x4] ;  /* 0x0000040007047984 */ /* 0x000fe80000000800 */
[----:B------:R-:W0:Y:S02]  /*1100*/  LDS R5, [R7] ;  /* 0x0000000007057984 */ /* 0x000e240000000800 */
[----:B0-----:R-:W-:-:S05]  /*1110*/  IADD3 R4, PT, PT, R4, R5, RZ ;  /* 0x0000000504047210 */ /* 0x001fca0007ffe0ff */
[----:B------:R0:W-:Y:S04]  /*1120*/  STS [R7], R4 ;  /* 0x0000000407007388 */ /* 0x0001e80000000800 */
[----:B------:R0:W-:Y:S01]  /*1130*/  @!P0 STS [R9], R4 ;  /* 0x0000000409008388 */ /* 0x0001e20000000800 */
[----:B------:R-:W-:Y:S06]  /*1140*/  BAR.SYNC.DEFER_BLOCKING 0x0 ;  /* 0x0000000000007b1d */ /* 0x000fec0000010000 */
[----:B------:R-:W-:Y:S05]  /*1150*/  @P1 EXIT ;  /* 0x000000000000194d */ /* 0x000fea0003800000 */
[----:B------:R-:W-:Y:S01]  /*1160*/  VIADD R2, R2, 0x1000 ;  /* 0x0000100002027836 */ /* 0x000fe20000000000 */
[----:B------:R-:W-:-:S04]  /*1170*/  ISETP.NE.AND P0, PT, R0, RZ, PT ;  /* 0x000000ff0000720c */ /* 0x000fc80003f05270 */
[----:B------:R-:W-:-:S04]  /*1180*/  LEA R11, R11, R2, 0x18 ;  /* 0x000000020b0b7211 */ /* 0x000fc800078ec0ff */
[----:B------:R-:W-:-:S05]  /*1190*/  LEA R2, R0, R11, 0x2 ;  /* 0x0000000b00027211 */ /* 0x000fca00078e10ff */
[----:B0-----:R-:W-:Y:S04]  /*11a0*/  LDS R4, [R2+0x40] ;  /* 0x0000400002047984 */ /* 0x001fe80000000800 */
[----:B------:R-:W0:Y:S02]  /*11b0*/  LDS R5, [R2] ;  /* 0x0000000002057984 */ /* 0x000e240000000800 */
[----:B0-----:R-:W-:-:S05]  /*11c0*/  IADD3 R5, PT, PT, R4, R5, RZ ;  /* 0x0000000504057210 */ /* 0x001fca0007ffe0ff */
[----:B------:R-:W-:Y:S01]  /*11d0*/  STS [R2], R5 ;  /* 0x0000000502007388 */ /* 0x000fe20000000800 */
[----:B------:R-:W-:-:S03]  /*11e0*/  NOP ;  /* 0x0000000000007918 */ /* 0x000fc60000000000 */
[----:B------:R-:W-:Y:S04]  /*11f0*/  LDS R4, [R2+0x20] ;  /* 0x0000200002047984 */ /* 0x000fe80000000800 */
[----:B------:R-:W0:Y:S02]  /*1200*/  LDS R7, [R2] ;  /* 0x0000000002077984 */ /* 0x000e240000000800 */
[----:B0-----:R-:W-:-:S05]  /*1210*/  IMAD.IADD R7, R4, 0x1, R7 ;  /* 0x0000000104077824 */ /* 0x001fca00078e0207 */
[----:B------:R-:W-:Y:S01]  /*1220*/  STS [R2], R7 ;  /* 0x0000000702007388 */ /* 0x000fe20000000800 */
[----:B------:R-:W-:-:S03]  /*1230*/  NOP ;  /* 0x0000000000007918 */ /* 0x000fc60000000000 */
[----:B------:R-:W-:Y:S04]  /*1240*/  LDS R4, [R2+0x10] ;  /* 0x0000100002047984 */ /* 0x000fe80000000800 */
[----:B------:R-:W0:Y:S02]  /*1250*/  LDS R9, [R2] ;  /* 0x0000000002097984 */ /* 0x000e240000000800 */
[----:B0-----:R-:W-:-:S05]  /*1260*/  IADD3 R9, PT, PT, R4, R9, RZ ;  /* 0x0000000904097210 */ /* 0x001fca0007ffe0ff */
        /* <DEDUP_REMOVED lines=9> */
[----:B0-----:R-:W-:-:S05]  /*1300*/  IMAD.IADD R7, R4, 0x1, R7 ;  /* 0x0000000104077824 */ /* 0x001fca00078e0207 */
[----:B------:R0:W-:Y:S01]  /*1310*/  STS [R2], R7 ;  /* 0x0000000702007388 */ /* 0x0001e20000000800 */
[----:B------:R-:W-:Y:S05]  /*1320*/  @P0 EXIT ;  /* 0x000000000000094d */ /* 0x000fea0003800000 */
[----:B------:R-:W1:Y:S01]  /*1330*/  LDS R3, [R3+0x1000] ;  /* 0x0010000003037984 */ /* 0x000e620000000800 */
[----:B------:R-:W2:Y:S02]  /*1340*/  LDCU.64 UR4, c[0x0][0x390] ;  /* 0x00007200ff0477ac */ /* 0x000ea40008000a00 */
[----:B--2---:R-:W-:-:S06]  /*1350*/  UIMAD.WIDE.U32 UR4, UR25, 0x4, UR4 ;  /* 0x00000004190478a5 */ /* 0x004fcc000f8e0004 */
[----:B------:R-:W-:Y:S02]  /*1360*/  MOV R4, UR4 ;  /* 0x0000000400047c02 */ /* 0x000fe40008000f00 */
[----:B------:R-:W-:-:S05]  /*1370*/  MOV R5, UR5 ;  /* 0x0000000500057c02 */ /* 0x000fca0008000f00 */
[----:B-1----:R-:W-:Y:S01]  /*1380*/  STG.E desc[UR26][R4.64], R3 ;  /* 0x0000000304007986 */ /* 0x002fe2000c10191a */
[----:B------:R-:W-:Y:S05]  /*1390*/  EXIT ;  /* 0x000000000000794d */ /* 0x000fea0003800000 */
.L_x_6:
[----:B------:R-:W-:-:S00]  /*13a0*/  BRA `(.L_x_6) ;  /* 0xfffffffc00fc7947 */ /* 0x000fc0000383ffff */
[----:B------:R-:W-:-:S00]  /*13b0*/  NOP ;  /* 0x0000000000007918 */ /* 0x000fc00000000000 */
        /* <DEDUP_REMOVED lines=12> */
.L_x_7:


//--------------------- .nv.shared._Z18ReductionCascadingPijS_ --------------------------
	.section	.nv.shared._Z18ReductionCascadingPijS_,"aw",@nobits
	.sectionflags	@""
	.align	4
.nv.shared._Z18ReductionCascadingPijS_:
	.zero		5248


//--------------------- .nv.shared.reserved.0     --------------------------
	.section	.nv.shared.reserved.0,"aw",@nobits
	.weak		__nv_reservedSMEM_offset_0_alias
	.size		__nv_reservedSMEM_offset_0_alias, 0, 64
	.other		__nv_reservedSMEM_offset_0_alias,@"STO_CUDA_RESERVED_SHARED STV_DEFAULT"
__nv_reservedSMEM_offset_0_alias:
	.zero		0
	.zero		64


//--------------------- .nv.constant0._Z18ReductionCascadingPijS_ --------------------------
	.section	.nv.constant0._Z18ReductionCascadingPijS_,"a",@progbits
	.sectionflags	@""
	.align	4
.nv.constant0._Z18ReductionCascadingPijS_:
	.zero		920


//--------------------- SYMBOLS --------------------------

	.type		.nv.reservedSmem.offset0,@object
	.size		.nv.reservedSmem.offset0,0x4
	.type		.nv.reservedSmem.cap,@object
	.size		.nv.reservedSmem.cap,0x4
